//
// Generated by NVIDIA NVVM Compiler
//
// Compiler Build ID: CL-36424714
// Cuda compilation tools, release 13.0, V13.0.88
// Based on NVVM 20.0.0
//

.version 9.0
.target sm_100
.address_size 64

	// .globl	_Z10max_reduceiiPi
.const .align 4 .b8 data_GPU[40008];

.visible .entry _Z10max_reduceiiPi(
	.param .u32 _Z10max_reduceiiPi_param_0,
	.param .u32 _Z10max_reduceiiPi_param_1,
	.param .u64 .ptr .align 1 _Z10max_reduceiiPi_param_2
)
{
	.reg .pred 	%p<8>;
	.reg .b32 	%r<93>;
	.reg .b64 	%rd<28>;

	ld.param.u32 	%r36, [_Z10max_reduceiiPi_param_0];
	ld.param.u32 	%r35, [_Z10max_reduceiiPi_param_1];
	ld.param.u64 	%rd3, [_Z10max_reduceiiPi_param_2];
	cvta.to.global.u64 	%rd1, %rd3;
	mov.u32 	%r37, %ctaid.x;
	mov.u32 	%r38, %ntid.x;
	mul.lo.s32 	%r1, %r37, %r38;
	mov.u32 	%r2, %tid.x;
	add.s32 	%r39, %r1, %r2;
	add.s32 	%r4, %r36, -1;
	add.s32 	%r5, %r4, %r39;
	sub.s32 	%r40, %r35, %r36;
	setp.gt.s32 	%p1, %r39, %r40;
	add.s32 	%r87, %r39, 1;
	setp.ge.s32 	%p2, %r87, %r5;
	or.pred  	%p3, %p1, %p2;
	@%p3 bra 	$L__BB0_7;
	mul.lo.s32 	%r7, %r35, %r39;
	add.s32 	%r41, %r7, %r5;
	mul.wide.s32 	%rd4, %r41, 4;
	add.s64 	%rd2, %rd1, %rd4;
	mul.wide.s32 	%rd5, %r39, 4;
	mov.u64 	%rd6, data_GPU;
	add.s64 	%rd7, %rd6, %rd5;
	ld.const.u32 	%r42, [%rd7];
	mul.wide.s32 	%rd8, %r4, 4;
	add.s64 	%rd9, %rd7, %rd8;
	ld.const.u32 	%r43, [%rd9];
	mul.lo.s32 	%r8, %r42, %r43;
	ld.global.u32 	%r86, [%rd2];
	and.b32  	%r10, %r36, 3;
	setp.eq.s32 	%p4, %r10, 2;
	@%p4 bra 	$L__BB0_4;
	mov.b32 	%r85, 0;
$L__BB0_3:
	.pragma "nounroll";
	add.s32 	%r45, %r87, %r7;
	mul.wide.s32 	%rd10, %r45, 4;
	add.s64 	%rd11, %rd1, %rd10;
	ld.global.u32 	%r46, [%rd11];
	mad.lo.s32 	%r47, %r87, %r35, %r5;
	mul.wide.s32 	%rd12, %r47, 4;
	add.s64 	%rd13, %rd1, %rd12;
	ld.global.u32 	%r48, [%rd13];
	add.s32 	%r49, %r48, %r46;
	mul.wide.s32 	%rd14, %r87, 4;
	add.s64 	%rd16, %rd6, %rd14;
	ld.const.u32 	%r50, [%rd16];
	mad.lo.s32 	%r51, %r50, %r8, %r49;
	max.s32 	%r86, %r86, %r51;
	st.global.u32 	[%rd2], %r86;
	add.s32 	%r87, %r87, 1;
	add.s32 	%r85, %r85, 1;
	xor.b32  	%r52, %r10, %r85;
	setp.ne.s32 	%p5, %r52, 2;
	@%p5 bra 	$L__BB0_3;
$L__BB0_4:
	add.s32 	%r53, %r36, -3;
	setp.lt.u32 	%p6, %r53, 3;
	@%p6 bra 	$L__BB0_7;
	sub.s32 	%r54, %r87, %r1;
	sub.s32 	%r55, %r54, %r2;
	sub.s32 	%r91, %r55, %r36;
	add.s32 	%r90, %r87, 1;
	add.s32 	%r56, %r2, %r36;
	add.s32 	%r57, %r56, %r1;
	mad.lo.s32 	%r89, %r87, %r35, %r57;
	shl.b32 	%r22, %r35, 2;
	add.s32 	%r88, %r87, %r7;
	mul.wide.s32 	%rd24, %r35, 4;
$L__BB0_6:
	add.s32 	%r58, %r90, -1;
	mul.wide.s32 	%rd17, %r88, 4;
	add.s64 	%rd18, %rd1, %rd17;
	ld.global.u32 	%r59, [%rd18];
	add.s32 	%r60, %r89, -1;
	mul.wide.s32 	%rd19, %r60, 4;
	add.s64 	%rd20, %rd1, %rd19;
	ld.global.u32 	%r61, [%rd20];
	add.s32 	%r62, %r61, %r59;
	mul.wide.s32 	%rd21, %r58, 4;
	add.s64 	%rd23, %rd6, %rd21;
	ld.const.u32 	%r63, [%rd23];
	mad.lo.s32 	%r64, %r63, %r8, %r62;
	max.s32 	%r65, %r86, %r64;
	st.global.u32 	[%rd2], %r65;
	ld.global.u32 	%r66, [%rd18+4];
	add.s64 	%rd25, %rd20, %rd24;
	ld.global.u32 	%r67, [%rd25];
	add.s32 	%r68, %r67, %r66;
	ld.const.u32 	%r69, [%rd23+4];
	mad.lo.s32 	%r70, %r69, %r8, %r68;
	max.s32 	%r71, %r65, %r70;
	st.global.u32 	[%rd2], %r71;
	ld.global.u32 	%r72, [%rd18+8];
	add.s64 	%rd26, %rd25, %rd24;
	ld.global.u32 	%r73, [%rd26];
	add.s32 	%r74, %r73, %r72;
	ld.const.u32 	%r75, [%rd23+8];
	mad.lo.s32 	%r76, %r75, %r8, %r74;
	max.s32 	%r77, %r71, %r76;
	st.global.u32 	[%rd2], %r77;
	ld.global.u32 	%r78, [%rd18+12];
	add.s64 	%rd27, %rd26, %rd24;
	ld.global.u32 	%r79, [%rd27];
	add.s32 	%r80, %r79, %r78;
	ld.const.u32 	%r81, [%rd23+12];
	mad.lo.s32 	%r82, %r81, %r8, %r80;
	max.s32 	%r86, %r77, %r82;
	st.global.u32 	[%rd2], %r86;
	add.s32 	%r91, %r91, 4;
	add.s32 	%r90, %r90, 4;
	add.s32 	%r89, %r89, %r22;
	add.s32 	%r88, %r88, 4;
	setp.ne.s32 	%p7, %r91, -1;
	@%p7 bra 	$L__BB0_6;
$L__BB0_7:
	ret;

}


// ===== COMPILED SASS (sm_100) =====

	.target	sm_100

	.elftype	@"ET_EXEC"


//--------------------- .note.nv.tkinfo           --------------------------
	.section	.note.nv.tkinfo,"",@"SHT_NOTE"
	.sectionflags	@"SHF_NOTE_NV_TKINFO"
	.tkinfo
        /*0018*/ 	.word	0x00000002
        /*0030*/ 	.string	""
        /*0030*/ 	.string	"ptxas"
        /*0030*/ 	.string	"Cuda compilation tools, release 13.0, V13.0.88"
        /*0030*/ 	.string	"Build cuda_13.0.r13.0/compiler.36424714_0"
        /*0030*/ 	.string	"-arch sm_100 -m 64 "



//--------------------- .note.nv.cuinfo           --------------------------
	.section	.note.nv.cuinfo,"",@"SHT_NOTE"
	.sectionflags	@"SHF_NOTE_NV_CUINFO"
        /*0018*/ 	.short	0x0002
        /*001a*/ 	.short	0x0064
        /*001c*/ 	.short	0x0082
	.zero		2


//--------------------- .nv.info                  --------------------------
	.section	.nv.info,"",@"SHT_CUDA_INFO"
	.align	4


	//----- nvinfo : EIATTR_REGCOUNT
	.align		4
        /*0000*/ 	.byte	0x04, 0x2f
        /*0002*/ 	.short	(.L_2 - .L_1)
	.align		4
.L_1:
        /*0004*/ 	.word	index@(_Z10max_reduceiiPi)
        /*0008*/ 	.word	0x00000018


	//----- nvinfo : EIATTR_FRAME_SIZE
	.align		4
.L_2:
        /*000c*/ 	.byte	0x04, 0x11
        /*000e*/ 	.short	(.L_4 - .L_3)
	.align		4
.L_3:
        /*0010*/ 	.word	index@(_Z10max_reduceiiPi)
        /*0014*/ 	.word	0x00000000


	//----- nvinfo : EIATTR_MIN_STACK_SIZE
	.align		4
.L_4:
        /*0018*/ 	.byte	0x04, 0x12
        /*001a*/ 	.short	(.L_6 - .L_5)
	.align		4
.L_5:
        /*001c*/ 	.word	index@(_Z10max_reduceiiPi)
        /*0020*/ 	.word	0x00000000
.L_6:


//--------------------- .nv.compat                --------------------------
	.section	.nv.compat,"",@"SHT_CUDA_COMPAT_INFO"
	.align	4
        /*0000*/ 	.byte	0x02, 0x09, 0x00, 0x00, 0x02, 0x02, 0x01, 0x00, 0x02, 0x05, 0x05, 0x00, 0x03, 0x07, 0x01, 0x01
        /*0010*/ 	.byte	0x02, 0x03, 0x00, 0x00, 0x02, 0x06, 0x01, 0x00, 0x04, 0x0b, 0x08, 0x00, 0x09, 0x00, 0x00, 0x00
        /*0020*/ 	.byte	0x00, 0x00, 0x00, 0x00


//--------------------- .nv.info._Z10max_reduceiiPi --------------------------
	.section	.nv.info._Z10max_reduceiiPi,"",@"SHT_CUDA_INFO"
	.sectionflags	@""
	.align	4


	//----- nvinfo : EIATTR_CUDA_API_VERSION
	.align		4
        /*0000*/ 	.byte	0x04, 0x37
        /*0002*/ 	.short	(.L_8 - .L_7)
.L_7:
        /*0004*/ 	.word	0x00000082


	//----- nvinfo : EIATTR_KPARAM_INFO
	.align		4
.L_8:
        /*0008*/ 	.byte	0x04, 0x17
        /*000a*/ 	.short	(.L_10 - .L_9)
.L_9:
        /*000c*/ 	.word	0x00000000
        /*0010*/ 	.short	0x0002
        /*0012*/ 	.short	0x0008
        /*0014*/ 	.byte	0x00, 0xf5, 0x21, 0x00


	//----- nvinfo : EIATTR_KPARAM_INFO
	.align		4
.L_10:
        /*0018*/ 	.byte	0x04, 0x17
        /*001a*/ 	.short	(.L_12 - .L_11)
.L_11:
        /*001c*/ 	.word	0x00000000
        /*0020*/ 	.short	0x0001
        /*0022*/ 	.short	0x0004
        /*0024*/ 	.byte	0x00, 0xf0, 0x11, 0x00


	//----- nvinfo : EIATTR_KPARAM_INFO
	.align		4
.L_12:
        /*0028*/ 	.byte	0x04, 0x17
        /*002a*/ 	.short	(.L_14 - .L_13)
.L_13:
        /*002c*/ 	.word	0x00000000
        /*0030*/ 	.short	0x0000
        /*0032*/ 	.short	0x0000
        /*0034*/ 	.byte	0x00, 0xf0, 0x11, 0x00


	//----- nvinfo : EIATTR_SPARSE_MMA_MASK
	.align		4
.L_14:
        /*0038*/ 	.byte	0x03, 0x50
        /*003a*/ 	.short	0x0000


	//----- nvinfo : EIATTR_MAXREG_COUNT
	.align		4
        /*003c*/ 	.byte	0x03, 0x1b
        /*003e*/ 	.short	0x00ff


	//----- nvinfo : EIATTR_MERCURY_ISA_VERSION
	.align		4
        /*0040*/ 	.byte	0x03, 0x5f
        /*0042*/ 	.short	0x0101


	//----- nvinfo : EIATTR_VRC_CTA_INIT_COUNT
	.align		4
        /*0044*/ 	.byte	0x02, 0x4a
	.zero		1
	.zero		1


	//----- nvinfo : EIATTR_EXIT_INSTR_OFFSETS
	.align		4
        /*0048*/ 	.byte	0x04, 0x1c
        /*004a*/ 	.short	(.L_16 - .L_15)


	//   ....[0]....
.L_15:
        /*004c*/ 	.word	0x000000d0


	//   ....[1]....
        /*0050*/ 	.word	0x000002f0


	//   ....[2]....
        /*0054*/ 	.word	0x00000600


	//----- nvinfo : EIATTR_CRS_STACK_SIZE
	.align		4
.L_16:
        /*0058*/ 	.byte	0x04, 0x1e
        /*005a*/ 	.short	(.L_18 - .L_17)
.L_17:
        /*005c*/ 	.word	0x00000000


	//----- nvinfo : EIATTR_CBANK_PARAM_SIZE
	.align		4
.L_18:
        /*0060*/ 	.byte	0x03, 0x19
        /*0062*/ 	.short	0x0010


	//----- nvinfo : EIATTR_PARAM_CBANK
	.align		4
        /*0064*/ 	.byte	0x04, 0x0a
        /*0066*/ 	.short	(.L_20 - .L_19)
	.align		4
.L_19:
        /*0068*/ 	.word	index@(.nv.constant0._Z10max_reduceiiPi)
        /*006c*/ 	.short	0x0380
        /*006e*/ 	.short	0x0010


	//----- nvinfo : EIATTR_SW_WAR
	.align		4
.L_20:
        /*0070*/ 	.byte	0x04, 0x36
        /*0072*/ 	.short	(.L_22 - .L_21)
.L_21:
        /*0074*/ 	.word	0x00000008
.L_22:


//--------------------- .nv.callgraph             --------------------------
	.section	.nv.callgraph,"",@"SHT_CUDA_CALLGRAPH"
	.align	4
	.sectionentsize	8
	.align		4
        /*0000*/ 	.word	0x00000000
	.align		4
        /*0004*/ 	.word	0xffffffff
	.align		4
        /*0008*/ 	.word	0x00000000
	.align		4
        /*000c*/ 	.word	0xfffffffe
	.align		4
        /*0010*/ 	.word	0x00000000
	.align		4
        /*0014*/ 	.word	0xfffffffd
	.align		4
        /*0018*/ 	.word	0x00000000
	.align		4
        /*001c*/ 	.word	0xfffffffc


//--------------------- .nv.constant3             --------------------------
	.section	.nv.constant3,"a",@progbits
	.align	4
.nv.constant3:
	.type		data_GPU,@object
	.size		data_GPU,(.L_0 - data_GPU)
data_GPU:
	.zero		40008
.L_0:


//--------------------- .text._Z10max_reduceiiPi  --------------------------
	.section	.text._Z10max_reduceiiPi,"ax",@progbits
	.align	128
        .global         _Z10max_reduceiiPi
        .type           _Z10max_reduceiiPi,@function
        .size           _Z10max_reduceiiPi,(.L_x_4 - _Z10max_reduceiiPi)
        .other          _Z10max_reduceiiPi,@"STO_CUDA_ENTRY STV_DEFAULT"
_Z10max_reduceiiPi:
.text._Z10max_reduceiiPi:
[----:B------:R-:W-:Y:S01]  /*0000*/  LDC R1, c[0x0][0x37c] ;  /* 0x0000df00ff017b82 */ /* 0x000fe20000000800 */
[----:B------:R-:W0:Y:S07]  /*0010*/  S2R R9, SR_TID.X ;  /* 0x0000000000097919 */ /* 0x000e2e0000002100 */
[----:B------:R-:W1:Y:S01]  /*0020*/  S2UR UR4, SR_CTAID.X ;  /* 0x00000000000479c3 */ /* 0x000e620000002500 */
[----:B------:R-:W1:Y:S07]  /*0030*/  LDCU UR5, c[0x0][0x360] ;  /* 0x00006c00ff0577ac */ /* 0x000e6e0008000800 */
[----:B------:R-:W2:Y:S01]  /*0040*/  LDC.64 R6, c[0x0][0x380] ;  /* 0x0000e000ff067b82 */ /* 0x000ea20000000a00 */
[----:B-1----:R-:W-:-:S06]  /*0050*/  UIMAD UR4, UR4, UR5, URZ ;  /* 0x00000005040472a4 */ /* 0x002fcc000f8e02ff */
[----:B0-----:R-:W-:Y:S01]  /*0060*/  IADD3 R8, PT, PT, R9, UR4, RZ ;  /* 0x0000000409087c10 */ /* 0x001fe2000fffe0ff */
[C---:B--2---:R-:W-:Y:S01]  /*0070*/  VIADD R13, R6.reuse, 0xffffffff ;  /* 0xffffffff060d7836 */ /* 0x044fe20000000000 */
[----:B------:R-:W-:Y:S02]  /*0080*/  IADD3 R3, PT, PT, -R6, R7, RZ ;  /* 0x0000000706037210 */ /* 0x000fe40007ffe1ff */
[C---:B------:R-:W-:Y:S01]  /*0090*/  IADD3 R12, PT, PT, R8.reuse, 0x1, RZ ;  /* 0x00000001080c7810 */ /* 0x040fe20007ffe0ff */
[----:B------:R-:W-:-:S05]  /*00a0*/  IMAD.IADD R10, R8, 0x1, R13 ;  /* 0x00000001080a7824 */ /* 0x000fca00078e020d */
[----:B------:R-:W-:-:S04]  /*00b0*/  ISETP.GE.AND P0, PT, R12, R10, PT ;  /* 0x0000000a0c00720c */ /* 0x000fc80003f06270 */
[----:B------:R-:W-:-:S13]  /*00c0*/  ISETP.GT.OR P0, PT, R8, R3, P0 ;  /* 0x000000030800720c */ /* 0x000fda0000704670 */
[----:B------:R-:W-:Y:S05]  /*00d0*/  @P0 EXIT ;  /* 0x000000000000094d */ /* 0x000fea0003800000 */
[----:B------:R-:W0:Y:S01]  /*00e0*/  LDC.64 R4, c[0x0][0x388] ;  /* 0x0000e200ff047b82 */ /* 0x000e220000000a00 */
[----:B------:R-:W1:Y:S01]  /*00f0*/  LDCU.64 UR6, c[0x0][0x358] ;  /* 0x00006b00ff0677ac */ /* 0x000e620008000a00 */
[----:B------:R-:W-:-:S04]  /*0100*/  IMAD R3, R8, R7, R10 ;  /* 0x0000000708037224 */ /* 0x000fc800078e020a */
[----:B0-----:R-:W-:-:S05]  /*0110*/  IMAD.WIDE R2, R3, 0x4, R4 ;  /* 0x0000000403027825 */ /* 0x001fca00078e0204 */
[----:B-1----:R0:W5:Y:S01]  /*0120*/  LDG.E R11, desc[UR6][R2.64] ;  /* 0x00000006020b7981 */ /* 0x002162000c1e1900 */
[----:B------:R-:W-:Y:S01]  /*0130*/  IMAD.SHL.U32 R14, R8, 0x4, RZ ;  /* 0x00000004080e7824 */ /* 0x000fe200078e00ff */
[C---:B------:R-:W-:Y:S01]  /*0140*/  LOP3.LUT R15, R6.reuse, 0x3, RZ, 0xc0, !PT ;  /* 0x00000003060f7812 */ /* 0x040fe200078ec0ff */
[----:B------:R-:W-:Y:S02]  /*0150*/  VIADD R16, R6, 0xfffffffd ;  /* 0xfffffffd06107836 */ /* 0x000fe40000000000 */
[----:B------:R-:W1:Y:S01]  /*0160*/  LDC R0, c[0x3][R14] ;  /* 0x00c000000e007b82 */ /* 0x000e620000000800 */
[----:B------:R-:W-:Y:S02]  /*0170*/  LEA R13, R13, R14, 0x2 ;  /* 0x0000000e0d0d7211 */ /* 0x000fe400078e10ff */
[----:B------:R-:W-:Y:S02]  /*0180*/  ISETP.NE.AND P1, PT, R15, 0x2, PT ;  /* 0x000000020f00780c */ /* 0x000fe40003f25270 */
[----:B------:R-:W-:-:S03]  /*0190*/  ISETP.GE.U32.AND P0, PT, R16, 0x3, PT ;  /* 0x000000031000780c */ /* 0x000fc60003f06070 */
[----:B------:R-:W1:Y:S02]  /*01a0*/  LDC R13, c[0x3][R13] ;  /* 0x00c000000d0d7b82 */ /* 0x000e640000000800 */
[----:B-1----:R-:W-:-:S06]  /*01b0*/  IMAD R0, R0, R13, RZ ;  /* 0x0000000d00007224 */ /* 0x002fcc00078e02ff */
[----:B0-----:R-:W-:Y:S05]  /*01c0*/  @!P1 BRA `(.L_x_0) ;  /* 0x0000000000489947 */ /* 0x001fea0003800000 */
[----:B------:R-:W-:-:S07]  /*01d0*/  HFMA2 R13, -RZ, RZ, 0, 0 ;  /* 0x00000000ff0d7431 */ /* 0x000fce00000001ff */
.L_x_1:
[-C--:B------:R-:W-:Y:S02]  /*01e0*/  IMAD R15, R8, R7.reuse, R12 ;  /* 0x00000007080f7224 */ /* 0x080fe400078e020c */
[----:B------:R-:W-:Y:S02]  /*01f0*/  IMAD R17, R12, R7, R10 ;  /* 0x000000070c117224 */ /* 0x000fe400078e020a */
[----:B------:R-:W-:-:S04]  /*0200*/  IMAD.WIDE R14, R15, 0x4, R4 ;  /* 0x000000040f0e7825 */ /* 0x000fc800078e0204 */
[----:B------:R-:W-:Y:S02]  /*0210*/  IMAD.WIDE R16, R17, 0x4, R4 ;  /* 0x0000000411107825 */ /* 0x000fe400078e0204 */
[----:B------:R-:W2:Y:S04]  /*0220*/  LDG.E R14, desc[UR6][R14.64] ;  /* 0x000000060e0e7981 */ /* 0x000ea8000c1e1900 */
[----:B------:R-:W2:Y:S01]  /*0230*/  LDG.E R17, desc[UR6][R16.64] ;  /* 0x0000000610117981 */ /* 0x000ea2000c1e1900 */
[C---:B------:R-:W-:Y:S01]  /*0240*/  IMAD.SHL.U32 R18, R12.reuse, 0x4, RZ ;  /* 0x000000040c127824 */ /* 0x040fe200078e00ff */
[----:B------:R-:W-:Y:S01]  /*0250*/  IADD3 R12, PT, PT, R12, 0x1, RZ ;  /* 0x000000010c0c7810 */ /* 0x000fe20007ffe0ff */
[----:B------:R-:W-:-:S04]  /*0260*/  VIADD R13, R13, 0x1 ;  /* 0x000000010d0d7836 */ /* 0x000fc80000000000 */
[----:B0-----:R-:W0:Y:S01]  /*0270*/  LDC R18, c[0x3][R18] ;  /* 0x00c0000012127b82 */ /* 0x001e220000000800 */
[----:B--2---:R-:W-:-:S05]  /*0280*/  IADD3 R19, PT, PT, R14, R17, RZ ;  /* 0x000000110e137210 */ /* 0x004fca0007ffe0ff */
[----:B0-----:R-:W-:Y:S01]  /*0290*/  IMAD R20, R0, R18, R19 ;  /* 0x0000001200147224 */ /* 0x001fe200078e0213 */
[----:B------:R-:W-:-:S04]  /*02a0*/  LOP3.LUT R19, R13, 0x3, R6, 0x78, !PT ;  /* 0x000000030d137812 */ /* 0x000fc800078e7806 */
[----:B-----5:R-:W-:Y:S02]  /*02b0*/  VIMNMX R11, PT, PT, R20, R11, !PT ;  /* 0x0000000b140b7248 */ /* 0x020fe40007fe0100 */
[----:B------:R-:W-:-:S03]  /*02c0*/  ISETP.NE.AND P1, PT, R19, 0x2, PT ;  /* 0x000000021300780c */ /* 0x000fc60003f25270 */
[----:B------:R0:W-:Y:S10]  /*02d0*/  STG.E desc[UR6][R2.64], R11 ;  /* 0x0000000b02007986 */ /* 0x0001f4000c101906 */
[----:B------:R-:W-:Y:S05]  /*02e0*/  @P1 BRA `(.L_x_1) ;  /* 0xfffffffc00bc1947 */ /* 0x000fea000383ffff */
.L_x_0:
[----:B------:R-:W-:Y:S05]  /*02f0*/  @!P0 EXIT ;  /* 0x000000000000894d */ /* 0x000fea0003800000 */
[--C-:B------:R-:W-:Y:S01]  /*0300*/  IADD3 R15, PT, PT, R12, -UR4, -R9.reuse ;  /* 0x800000040c0f7c10 */ /* 0x100fe2000fffe809 */
[----:B------:R-:W-:Y:S01]  /*0310*/  IMAD R13, R8, R7, R12 ;  /* 0x00000007080d7224 */ /* 0x000fe200078e020c */
[----:B------:R-:W-:-:S03]  /*0320*/  IADD3 R9, PT, PT, R6, UR4, R9 ;  /* 0x0000000406097c10 */ /* 0x000fc6000fffe009 */
[----:B------:R-:W-:Y:S02]  /*0330*/  IMAD.IADD R6, R15, 0x1, -R6 ;  /* 0x000000010f067824 */ /* 0x000fe400078e0a06 */
[C---:B------:R-:W-:Y:S01]  /*0340*/  IMAD R10, R12.reuse, R7, R9 ;  /* 0x000000070c0a7224 */ /* 0x040fe200078e0209 */
[----:B------:R-:W-:-:S07]  /*0350*/  IADD3 R12, PT, PT, R12, 0x1, RZ ;  /* 0x000000010c0c7810 */ /* 0x000fce0007ffe0ff */
.L_x_2:
[----:B------:R-:W-:Y:S02]  /*0360*/  VIADD R15, R10, 0xffffffff ;  /* 0xffffffff0a0f7836 */ /* 0x000fe40000000000 */
[----:B------:R-:W-:-:S04]  /*0370*/  IMAD.WIDE R8, R13, 0x4, R4 ;  /* 0x000000040d087825 */ /* 0x000fc800078e0204 */
[----:B------:R-:W-:Y:S01]  /*0380*/  IMAD.WIDE R14, R15, 0x4, R4 ;  /* 0x000000040f0e7825 */ /* 0x000fe200078e0204 */
[----:B--2---:R-:W2:Y:S04]  /*0390*/  LDG.E R17, desc[UR6][R8.64] ;  /* 0x0000000608117981 */ /* 0x004ea8000c1e1900 */
[----:B------:R-:W2:Y:S01]  /*03a0*/  LDG.E R18, desc[UR6][R14.64] ;  /* 0x000000060e127981 */ /* 0x000ea2000c1e1900 */
[----:B------:R-:W-:-:S05]  /*03b0*/  IADD3 R16, PT, PT, R12, -0x1, RZ ;  /* 0xffffffff0c107810 */ /* 0x000fca0007ffe0ff */
[----:B------:R-:W-:-:S04]  /*03c0*/  IMAD.SHL.U32 R16, R16, 0x4, RZ ;  /* 0x0000000410107824 */ /* 0x000fc800078e00ff */
[----:B------:R-:W1:Y:S01]  /*03d0*/  LDC R19, c[0x3][R16] ;  /* 0x00c0000010137b82 */ /* 0x000e620000000800 */
[----:B--2---:R-:W-:-:S05]  /*03e0*/  IADD3 R17, PT, PT, R17, R18, RZ ;  /* 0x0000001211117210 */ /* 0x004fca0007ffe0ff */
[----:B-1----:R-:W-:-:S05]  /*03f0*/  IMAD R18, R0, R19, R17 ;  /* 0x0000001300127224 */ /* 0x002fca00078e0211 */
[----:B0----5:R-:W-:Y:S01]  /*0400*/  VIMNMX R11, PT, PT, R18, R11, !PT ;  /* 0x0000000b120b7248 */ /* 0x021fe20007fe0100 */
[----:B------:R-:W-:-:S04]  /*0410*/  IMAD.WIDE R18, R7, 0x4, R14 ;  /* 0x0000000407127825 */ /* 0x000fc800078e020e */
[----:B------:R0:W-:Y:S04]  /*0420*/  STG.E desc[UR6][R2.64], R11 ;  /* 0x0000000b02007986 */ /* 0x0001e8000c101906 */
[----:B------:R-:W2:Y:S04]  /*0430*/  LDG.E R17, desc[UR6][R8.64+0x4] ;  /* 0x0000040608117981 */ /* 0x000ea8000c1e1900 */
[----:B------:R-:W2:Y:S01]  /*0440*/  LDG.E R20, desc[UR6][R18.64] ;  /* 0x0000000612147981 */ /* 0x000ea2000c1e1900 */
[----:B------:R-:W1:Y:S01]  /*0450*/  LDC R14, c[0x3][R16+0x4] ;  /* 0x00c00100100e7b82 */ /* 0x000e620000000800 */
[----:B--2---:R-:W-:-:S05]  /*0460*/  IADD3 R17, PT, PT, R17, R20, RZ ;  /* 0x0000001411117210 */ /* 0x004fca0007ffe0ff */
[----:B-1----:R-:W-:-:S05]  /*0470*/  IMAD R14, R0, R14, R17 ;  /* 0x0000000e000e7224 */ /* 0x002fca00078e0211 */
[----:B------:R-:W-:Y:S01]  /*0480*/  VIMNMX R17, PT, PT, R11, R14, !PT ;  /* 0x0000000e0b117248 */ /* 0x000fe20007fe0100 */
[----:B------:R-:W-:-:S04]  /*0490*/  IMAD.WIDE R14, R7, 0x4, R18 ;  /* 0x00000004070e7825 */ /* 0x000fc800078e0212 */
[----:B------:R1:W-:Y:S04]  /*04a0*/  STG.E desc[UR6][R2.64], R17 ;  /* 0x0000001102007986 */ /* 0x0003e8000c101906 */
[----:B------:R-:W2:Y:S04]  /*04b0*/  LDG.E R20, desc[UR6][R8.64+0x8] ;  /* 0x0000080608147981 */ /* 0x000ea8000c1e1900 */
[----:B------:R-:W2:Y:S01]  /*04c0*/  LDG.E R21, desc[UR6][R14.64] ;  /* 0x000000060e157981 */ /* 0x000ea2000c1e1900 */
[----:B0-----:R-:W0:Y:S01]  /*04d0*/  LDC R11, c[0x3][R16+0x8] ;  /* 0x00c00200100b7b82 */ /* 0x001e220000000800 */
[----:B--2---:R-:W-:-:S04]  /*04e0*/  IMAD.IADD R21, R20, 0x1, R21 ;  /* 0x0000000114157824 */ /* 0x004fc800078e0215 */
[----:B0-----:R-:W-:-:S05]  /*04f0*/  IMAD R18, R0, R11, R21 ;  /* 0x0000000b00127224 */ /* 0x001fca00078e0215 */
[----:B------:R-:W-:Y:S01]  /*0500*/  VIMNMX R21, PT, PT, R17, R18, !PT ;  /* 0x0000001211157248 */ /* 0x000fe20007fe0100 */
[----:B------:R-:W-:-:S04]  /*0510*/  IMAD.WIDE R18, R7, 0x4, R14 ;  /* 0x0000000407127825 */ /* 0x000fc800078e020e */
[----:B------:R2:W-:Y:S04]  /*0520*/  STG.E desc[UR6][R2.64], R21 ;  /* 0x0000001502007986 */ /* 0x0005e8000c101906 */
[----:B------:R-:W3:Y:S04]  /*0530*/  LDG.E R11, desc[UR6][R8.64+0xc] ;  /* 0x00000c06080b7981 */ /* 0x000ee8000c1e1900 */
[----:B------:R-:W3:Y:S01]  /*0540*/  LDG.E R18, desc[UR6][R18.64] ;  /* 0x0000000612127981 */ /* 0x000ee2000c1e1900 */
[----:B-1----:R-:W0:Y:S01]  /*0550*/  LDC R17, c[0x3][R16+0xc] ;  /* 0x00c0030010117b82 */ /* 0x002e220000000800 */
[----:B------:R-:W-:Y:S01]  /*0560*/  IADD3 R6, PT, PT, R6, 0x4, RZ ;  /* 0x0000000406067810 */ /* 0x000fe20007ffe0ff */
[----:B------:R-:W-:Y:S01]  /*0570*/  VIADD R12, R12, 0x4 ;  /* 0x000000040c0c7836 */ /* 0x000fe20000000000 */
[----:B------:R-:W-:-:S02]  /*0580*/  LEA R10, R7, R10, 0x2 ;  /* 0x0000000a070a7211 */ /* 0x000fc400078e10ff */
[----:B------:R-:W-:Y:S02]  /*0590*/  ISETP.NE.AND P0, PT, R6, -0x1, PT ;  /* 0xffffffff0600780c */ /* 0x000fe40003f05270 */
[----:B------:R-:W-:Y:S02]  /*05a0*/  IADD3 R13, PT, PT, R13, 0x4, RZ ;  /* 0x000000040d0d7810 */ /* 0x000fe40007ffe0ff */
[----:B---3--:R-:W-:-:S05]  /*05b0*/  IADD3 R11, PT, PT, R11, R18, RZ ;  /* 0x000000120b0b7210 */ /* 0x008fca0007ffe0ff */
[----:B0-----:R-:W-:-:S05]  /*05c0*/  IMAD R14, R0, R17, R11 ;  /* 0x00000011000e7224 */ /* 0x001fca00078e020b */
[----:B------:R-:W-:-:S05]  /*05d0*/  VIMNMX R11, PT, PT, R21, R14, !PT ;  /* 0x0000000e150b7248 */ /* 0x000fca0007fe0100 */
[----:B------:R2:W-:Y:S01]  /*05e0*/  STG.E desc[UR6][R2.64], R11 ;  /* 0x0000000b02007986 */ /* 0x0005e2000c101906 */
[----:B------:R-:W-:Y:S05]  /*05f0*/  @P0 BRA `(.L_x_2) ;  /* 0xfffffffc00580947 */ /* 0x000fea000383ffff */
[----:B------:R-:W-:Y:S05]  /*0600*/  EXIT ;  /* 0x000000000000794d */ /* 0x000fea0003800000 */
.L_x_3:
[----:B------:R-:W-:-:S00]  /*0610*/  BRA `(.L_x_3) ;  /* 0xfffffffc00fc7947 */ /* 0x000fc0000383ffff */
[----:B------:R-:W-:-:S00]  /*0620*/  NOP ;  /* 0x0000000000007918 */ /* 0x000fc00000000000 */
        /* <DEDUP_REMOVED lines=13> */
.L_x_4:


//--------------------- .nv.shared.reserved.0     --------------------------
	.section	.nv.shared.reserved.0,"aw",@nobits
	.weak		__nv_reservedSMEM_offset_0_alias
	.size		__nv_reservedSMEM_offset_0_alias, 0, 64
	.other		__nv_reservedSMEM_offset_0_alias,@"STO_CUDA_RESERVED_SHARED STV_DEFAULT"
__nv_reservedSMEM_offset_0_alias:
	.zero		0
	.zero		64


//--------------------- .nv.constant0._Z10max_reduceiiPi --------------------------
	.section	.nv.constant0._Z10max_reduceiiPi,"a",@progbits
	.sectionflags	@""
	.align	4
.nv.constant0._Z10max_reduceiiPi:
	.zero		912


//--------------------- SYMBOLS --------------------------

	.type		.nv.reservedSmem.offset0,@object
	.size		.nv.reservedSmem.offset0,0x4
